	.headerflags	@"EF_CUDA_TEXMODE_UNIFIED EF_CUDA_64BIT_ADDRESS EF_CUDA_SM86 EF_CUDA_VIRTUAL_SM(EF_CUDA_SM86)"
	.elftype	@"ET_EXEC"


//--------------------- .nv.info                  --------------------------
	.section	.nv.info,"",@"SHT_CUDA_INFO"
	.align	4


	//----- nvinfo : EIATTR_REGCOUNT
	.align		4
        /*0000*/ 	.byte	0x04, 0x2f
        /*0002*/ 	.short	(.L_1 - .L_0)
	.align		4
.L_0:
        /*0004*/ 	.word	index@(triton_)
        /*0008*/ 	.word	0x00000020


	//----- nvinfo : EIATTR_MAX_STACK_SIZE
	.align		4
.L_1:
        /*000c*/ 	.byte	0x04, 0x23
        /*000e*/ 	.short	(.L_3 - .L_2)
	.align		4
.L_2:
        /*0010*/ 	.word	index@(triton_)
        /*0014*/ 	.word	0x00000000


	//----- nvinfo : EIATTR_MIN_STACK_SIZE
	.align		4
.L_3:
        /*0018*/ 	.byte	0x04, 0x12
        /*001a*/ 	.short	(.L_5 - .L_4)
	.align		4
.L_4:
        /*001c*/ 	.word	index@(triton_)
        /*0020*/ 	.word	0x00000000


	//----- nvinfo : EIATTR_FRAME_SIZE
	.align		4
.L_5:
        /*0024*/ 	.byte	0x04, 0x11
        /*0026*/ 	.short	(.L_7 - .L_6)
	.align		4
.L_6:
        /*0028*/ 	.word	index@(triton_)
        /*002c*/ 	.word	0x00000000
.L_7:


//--------------------- .nv.info.triton_          --------------------------
	.section	.nv.info.triton_,"",@"SHT_CUDA_INFO"
	.align	4


	//----- nvinfo : EIATTR_CUDA_API_VERSION
	.align		4
        /*0000*/ 	.byte	0x04, 0x37
        /*0002*/ 	.short	(.L_9 - .L_8)
.L_8:
        /*0004*/ 	.word	0x0000007b


	//----- nvinfo : EIATTR_SW2861232_WAR
	.align		4
.L_9:
        /*0008*/ 	.byte	0x01, 0x35
	.zero		2


	//----- nvinfo : EIATTR_PARAM_CBANK
	.align		4
        /*000c*/ 	.byte	0x04, 0x0a
        /*000e*/ 	.short	(.L_11 - .L_10)
	.align		4
.L_10:
        /*0010*/ 	.word	index@(.nv.constant0.triton_)
        /*0014*/ 	.short	0x0160
        /*0016*/ 	.short	0x0018


	//----- nvinfo : EIATTR_CBANK_PARAM_SIZE
	.align		4
.L_11:
        /*0018*/ 	.byte	0x03, 0x19
        /*001a*/ 	.short	0x0018


	//----- nvinfo : EIATTR_KPARAM_INFO
	.align		4
        /*001c*/ 	.byte	0x04, 0x17
        /*001e*/ 	.short	(.L_13 - .L_12)
.L_12:
        /*0020*/ 	.word	0x00000000
        /*0024*/ 	.short	0x0003
        /*0026*/ 	.short	0x0014
        /*0028*/ 	.byte	0x00, 0xf0, 0x11, 0x00


	//----- nvinfo : EIATTR_KPARAM_INFO
	.align		4
.L_13:
        /*002c*/ 	.byte	0x04, 0x17
        /*002e*/ 	.short	(.L_15 - .L_14)
.L_14:
        /*0030*/ 	.word	0x00000000
        /*0034*/ 	.short	0x0002
        /*0036*/ 	.short	0x0010
        /*0038*/ 	.byte	0x00, 0xf0, 0x11, 0x00


	//----- nvinfo : EIATTR_KPARAM_INFO
	.align		4
.L_15:
        /*003c*/ 	.byte	0x04, 0x17
        /*003e*/ 	.short	(.L_17 - .L_16)
.L_16:
        /*0040*/ 	.word	0x00000000
        /*0044*/ 	.short	0x0001
        /*0046*/ 	.short	0x0008
        /*0048*/ 	.byte	0x00, 0xf0, 0x21, 0x00


	//----- nvinfo : EIATTR_KPARAM_INFO
	.align		4
.L_17:
        /*004c*/ 	.byte	0x04, 0x17
        /*004e*/ 	.short	(.L_19 - .L_18)
.L_18:
        /*0050*/ 	.word	0x00000000
        /*0054*/ 	.short	0x0000
        /*0056*/ 	.short	0x0000
        /*0058*/ 	.byte	0x00, 0xf0, 0x21, 0x00


	//----- nvinfo : EIATTR_MAXREG_COUNT
	.align		4
.L_19:
        /*005c*/ 	.byte	0x03, 0x1b
        /*005e*/ 	.short	0x00ff


	//----- nvinfo : EIATTR_COOP_GROUP_MASK_REGIDS
	.align		4
        /*0060*/ 	.byte	0x04, 0x29
        /*0062*/ 	.short	(.L_21 - .L_20)


	//   ....[0]....
.L_20:
        /*0064*/ 	.word	0xffffffff


	//   ....[1]....
        /*0068*/ 	.word	0xffffffff


	//   ....[2]....
        /*006c*/ 	.word	0xffffffff


	//   ....[3]....
        /*0070*/ 	.word	0xffffffff


	//   ....[4]....
        /*0074*/ 	.word	0xffffffff


	//   ....[5]....
        /*0078*/ 	.word	0xffffffff


	//   ....[6]....
        /*007c*/ 	.word	0xffffffff


	//   ....[7]....
        /*0080*/ 	.word	0xffffffff


	//   ....[8]....
        /*0084*/ 	.word	0xffffffff


	//   ....[9]....
        /*0088*/ 	.word	0xffffffff


	//   ....[10]....
        /*008c*/ 	.word	0xffffffff


	//   ....[11]....
        /*0090*/ 	.word	0xffffffff


	//   ....[12]....
        /*0094*/ 	.word	0xffffffff


	//   ....[13]....
        /*0098*/ 	.word	0xffffffff


	//   ....[14]....
        /*009c*/ 	.word	0xffffffff


	//   ....[15]....
        /*00a0*/ 	.word	0xffffffff


	//   ....[16]....
        /*00a4*/ 	.word	0xffffffff


	//   ....[17]....
        /*00a8*/ 	.word	0xffffffff


	//   ....[18]....
        /*00ac*/ 	.word	0xffffffff


	//   ....[19]....
        /*00b0*/ 	.word	0xffffffff


	//   ....[20]....
        /*00b4*/ 	.word	0xffffffff


	//   ....[21]....
        /*00b8*/ 	.word	0xffffffff


	//   ....[22]....
        /*00bc*/ 	.word	0xffffffff


	//   ....[23]....
        /*00c0*/ 	.word	0xffffffff


	//   ....[24]....
        /*00c4*/ 	.word	0xffffffff


	//   ....[25]....
        /*00c8*/ 	.word	0xffffffff


	//   ....[26]....
        /*00cc*/ 	.word	0xffffffff


	//   ....[27]....
        /*00d0*/ 	.word	0xffffffff


	//   ....[28]....
        /*00d4*/ 	.word	0xffffffff


	//   ....[29]....
        /*00d8*/ 	.word	0xffffffff


	//   ....[30]....
        /*00dc*/ 	.word	0xffffffff


	//   ....[31]....
        /*00e0*/ 	.word	0xffffffff


	//   ....[32]....
        /*00e4*/ 	.word	0xffffffff


	//   ....[33]....
        /*00e8*/ 	.word	0xffffffff


	//   ....[34]....
        /*00ec*/ 	.word	0xffffffff


	//   ....[35]....
        /*00f0*/ 	.word	0xffffffff


	//   ....[36]....
        /*00f4*/ 	.word	0xffffffff


	//   ....[37]....
        /*00f8*/ 	.word	0xffffffff


	//   ....[38]....
        /*00fc*/ 	.word	0xffffffff


	//   ....[39]....
        /*0100*/ 	.word	0xffffffff


	//----- nvinfo : EIATTR_COOP_GROUP_INSTR_OFFSETS
	.align		4
.L_21:
        /*0104*/ 	.byte	0x04, 0x28
        /*0106*/ 	.short	(.L_23 - .L_22)


	//   ....[0]....
.L_22:
        /*0108*/ 	.word	0x00000310


	//   ....[1]....
        /*010c*/ 	.word	0x000003d0


	//   ....[2]....
        /*0110*/ 	.word	0x00000410


	//   ....[3]....
        /*0114*/ 	.word	0x00000440


	//   ....[4]....
        /*0118*/ 	.word	0x00000490


	//   ....[5]....
        /*011c*/ 	.word	0x000004d0


	//   ....[6]....
        /*0120*/ 	.word	0x00000500


	//   ....[7]....
        /*0124*/ 	.word	0x00000520


	//   ....[8]....
        /*0128*/ 	.word	0x00000590


	//   ....[9]....
        /*012c*/ 	.word	0x000005d0


	//   ....[10]....
        /*0130*/ 	.word	0x00000600


	//   ....[11]....
        /*0134*/ 	.word	0x00000620


	//   ....[12]....
        /*0138*/ 	.word	0x00000690


	//   ....[13]....
        /*013c*/ 	.word	0x000006d0


	//   ....[14]....
        /*0140*/ 	.word	0x00000700


	//   ....[15]....
        /*0144*/ 	.word	0x00000720


	//   ....[16]....
        /*0148*/ 	.word	0x00000790


	//   ....[17]....
        /*014c*/ 	.word	0x000007d0


	//   ....[18]....
        /*0150*/ 	.word	0x00000800


	//   ....[19]....
        /*0154*/ 	.word	0x00000820


	//   ....[20]....
        /*0158*/ 	.word	0x00000c60


	//   ....[21]....
        /*015c*/ 	.word	0x00000cb0


	//   ....[22]....
        /*0160*/ 	.word	0x00000cf0


	//   ....[23]....
        /*0164*/ 	.word	0x00000d30


	//   ....[24]....
        /*0168*/ 	.word	0x00000d40


	//   ....[25]....
        /*016c*/ 	.word	0x00000d60


	//   ....[26]....
        /*0170*/ 	.word	0x00000d80


	//   ....[27]....
        /*0174*/ 	.word	0x00000db0


	//   ....[28]....
        /*0178*/ 	.word	0x00000dc0


	//   ....[29]....
        /*017c*/ 	.word	0x00000de0


	//   ....[30]....
        /*0180*/ 	.word	0x00000e00


	//   ....[31]....
        /*0184*/ 	.word	0x00000e30


	//   ....[32]....
        /*0188*/ 	.word	0x00000e40


	//   ....[33]....
        /*018c*/ 	.word	0x00000e60


	//   ....[34]....
        /*0190*/ 	.word	0x00000e80


	//   ....[35]....
        /*0194*/ 	.word	0x00000eb0


	//   ....[36]....
        /*0198*/ 	.word	0x00000ec0


	//   ....[37]....
        /*019c*/ 	.word	0x00000ee0


	//   ....[38]....
        /*01a0*/ 	.word	0x00000f00


	//   ....[39]....
        /*01a4*/ 	.word	0x00000f40


	//----- nvinfo : EIATTR_EXIT_INSTR_OFFSETS
	.align		4
.L_23:
        /*01a8*/ 	.byte	0x04, 0x1c
        /*01aa*/ 	.short	(.L_25 - .L_24)


	//   ....[0]....
.L_24:
        /*01ac*/ 	.word	0x000012a0


	//   ....[1]....
        /*01b0*/ 	.word	0x000012c0


	//----- nvinfo : EIATTR_MAX_THREADS
	.align		4
.L_25:
        /*01b4*/ 	.byte	0x04, 0x05
        /*01b6*/ 	.short	(.L_27 - .L_26)
.L_26:
        /*01b8*/ 	.word	0x00000100
        /*01bc*/ 	.word	0x00000001
        /*01c0*/ 	.word	0x00000001
.L_27:


//--------------------- .nv.rel.action            --------------------------
	.section	.nv.rel.action,"",@"SHT_CUDA_RELOCINFO"
	.align	8
	.sectionentsize	8
        /*0000*/ 	.byte	0x73, 0x00, 0x00, 0x00, 0x00, 0x00, 0x00, 0x00, 0x00, 0x00, 0x00, 0x11, 0x25, 0x00, 0x05, 0x36


//--------------------- .nv.constant0.triton_     --------------------------
	.section	.nv.constant0.triton_,"a",@progbits
	.align	4
.nv.constant0.triton_:
	.zero		376


//--------------------- .text.triton_             --------------------------
	.section	.text.triton_,"ax",@progbits
	.sectioninfo	@"SHI_REGISTERS=32"
	.align	128
        .global         triton_
        .type           triton_,@function
        .size           triton_,(.L_x_1 - triton_)
        .other          triton_,@"STO_CUDA_ENTRY STV_DEFAULT"
triton_:
.text.triton_:
[----:B------:R-:W-:-:S02]  /*0000*/  IMAD.MOV.U32 R1, RZ, RZ, c[0x0][0x28] ;  /* 0x00000a00ff017624 */ /* 0x000fc400078e00ff */
[----:B------:R-:W0:Y:S01]  /*0010*/  S2R R2, SR_TID.X ;  /* 0x0000000000027919 */ /* 0x000e220000002100 */
[----:B------:R-:W1:Y:S01]  /*0020*/  S2UR UR4, SR_CTAID.X ;  /* 0x00000000000479c3 */ /* 0x000e620000002500 */
[----:B------:R-:W-:Y:S01]  /*0030*/  CS2R R22, SRZ ;  /* 0x0000000000167805 */ /* 0x000fe2000001ff00 */
[----:B0-----:R-:W-:Y:S01]  /*0040*/  SHF.R.U32.HI R0, RZ, 0x5, R2 ;  /* 0x00000005ff007819 */ /* 0x001fe20000011602 */
[----:B------:R-:W-:Y:S01]  /*0050*/  IMAD.SHL.U32 R2, R2, 0x2, RZ ;  /* 0x0000000202027824 */ /* 0x000fe200078e00ff */
[----:B-1----:R-:W-:Y:S02]  /*0060*/  USHF.L.U32 UR4, UR4, 0x5, URZ ;  /* 0x0000000504047899 */ /* 0x002fe4000800063f */
[----:B------:R-:W-:Y:S02]  /*0070*/  SGXT.U32 R0, R0, 0x3 ;  /* 0x000000030000781a */ /* 0x000fe40000000000 */
[----:B------:R-:W-:Y:S02]  /*0080*/  LOP3.LUT R3, R2, 0x3e, RZ, 0xc0, !PT ;  /* 0x0000003e02037812 */ /* 0x000fe400078ec0ff */
[----:B------:R-:W-:Y:S01]  /*0090*/  LOP3.LUT R2, R0, UR4, RZ, 0xfc, !PT ;  /* 0x0000000400027c12 */ /* 0x000fe2000f8efcff */
[----:B------:R-:W-:Y:S01]  /*00a0*/  IMAD.MOV.U32 R0, RZ, RZ, 0x4 ;  /* 0x00000004ff007424 */ /* 0x000fe200078e00ff */
[----:B------:R-:W-:Y:S01]  /*00b0*/  ISETP.GE.U32.AND P0, PT, R3, 0x32, PT ;  /* 0x000000320300780c */ /* 0x000fe20003f06070 */
[----:B------:R-:W-:Y:S01]  /*00c0*/  ULDC.64 UR4, c[0x0][0x118] ;  /* 0x0000460000047ab9 */ /* 0x000fe20000000a00 */
[C---:B------:R-:W-:Y:S01]  /*00d0*/  LOP3.LUT R5, R2.reuse, 0x8, RZ, 0xfc, !PT ;  /* 0x0000000802057812 */ /* 0x040fe200078efcff */
[C---:B------:R-:W-:Y:S01]  /*00e0*/  IMAD R3, R2.reuse, 0x32, R3 ;  /* 0x0000003202037824 */ /* 0x040fe200078e0203 */
[----:B------:R-:W-:-:S03]  /*00f0*/  ISETP.LT.AND P3, PT, R2, c[0x0][0x170], !P0 ;  /* 0x00005c0002007a0c */ /* 0x000fc60004761270 */
[----:B------:R-:W-:Y:S01]  /*0100*/  IMAD.WIDE R8, R3, R0, c[0x0][0x160] ;  /* 0x0000580003087625 */ /* 0x000fe200078e0200 */
[----:B------:R-:W-:-:S09]  /*0110*/  ISETP.LT.AND P2, PT, R5, c[0x0][0x170], !P0 ;  /* 0x00005c0005007a0c */ /* 0x000fd20004741270 */
[----:B------:R0:W2:Y:S01]  /*0120*/  @P3 LDG.E.64 R22, [R8.64] ;  /* 0x0000000408163981 */ /* 0x0000a2000c1e1b00 */
[----:B------:R-:W-:Y:S01]  /*0130*/  IADD3 R5, R3, 0x190, RZ ;  /* 0x0000019003057810 */ /* 0x000fe20007ffe0ff */
[----:B------:R-:W-:Y:S01]  /*0140*/  CS2R R14, SRZ ;  /* 0x00000000000e7805 */ /* 0x000fe2000001ff00 */
[C---:B------:R-:W-:Y:S02]  /*0150*/  LOP3.LUT R4, R2.reuse, 0x10, RZ, 0xfc, !PT ;  /* 0x0000001002047812 */ /* 0x040fe400078efcff */
[----:B------:R-:W-:Y:S01]  /*0160*/  LOP3.LUT R2, R2, 0x18, RZ, 0xfc, !PT ;  /* 0x0000001802027812 */ /* 0x000fe200078efcff */
[-C--:B------:R-:W-:Y:S01]  /*0170*/  IMAD.WIDE R16, R5, R0.reuse, c[0x0][0x160] ;  /* 0x0000580005107625 */ /* 0x080fe200078e0200 */
[----:B------:R-:W-:Y:S02]  /*0180*/  ISETP.LT.AND P1, PT, R4, c[0x0][0x170], !P0 ;  /* 0x00005c0004007a0c */ /* 0x000fe40004721270 */
[----:B------:R-:W-:Y:S02]  /*0190*/  IADD3 R7, R3, 0x320, RZ ;  /* 0x0000032003077810 */ /* 0x000fe40007ffe0ff */
[----:B------:R1:W3:Y:S01]  /*01a0*/  @P2 LDG.E.64 R14, [R16.64] ;  /* 0x00000004100e2981 */ /* 0x0002e2000c1e1b00 */
[----:B------:R-:W-:Y:S01]  /*01b0*/  ISETP.LT.AND P0, PT, R2, c[0x0][0x170], !P0 ;  /* 0x00005c0002007a0c */ /* 0x000fe20004701270 */
[----:B------:R-:W-:Y:S01]  /*01c0*/  CS2R R12, SRZ ;  /* 0x00000000000c7805 */ /* 0x000fe2000001ff00 */
[----:B------:R-:W-:Y:S01]  /*01d0*/  IMAD.WIDE R18, R7, R0, c[0x0][0x160] ;  /* 0x0000580007127625 */ /* 0x000fe200078e0200 */
[----:B0-----:R-:W-:Y:S01]  /*01e0*/  IADD3 R9, R3, 0x4b0, RZ ;  /* 0x000004b003097810 */ /* 0x001fe20007ffe0ff */
[----:B------:R-:W-:-:S04]  /*01f0*/  CS2R R10, SRZ ;  /* 0x00000000000a7805 */ /* 0x000fc8000001ff00 */
[----:B------:R-:W4:Y:S01]  /*0200*/  @P1 LDG.E.64 R12, [R18.64] ;  /* 0x00000004120c1981 */ /* 0x000f22000c1e1b00 */
[----:B------:R-:W-:-:S05]  /*0210*/  IMAD.WIDE R20, R9, R0, c[0x0][0x160] ;  /* 0x0000580009147625 */ /* 0x000fca00078e0200 */
[----:B------:R0:W5:Y:S01]  /*0220*/  @P0 LDG.E.64 R10, [R20.64] ;  /* 0x00000004140a0981 */ /* 0x000162000c1e1b00 */
[----:B--2---:R-:W-:Y:S02]  /*0230*/  SEL R2, R23, RZ, P3 ;  /* 0x000000ff17027207 */ /* 0x004fe40001800000 */
[----:B------:R-:W-:Y:S02]  /*0240*/  SEL R4, R22, RZ, P3 ;  /* 0x000000ff16047207 */ /* 0x000fe40001800000 */
[----:B------:R-:W-:Y:S02]  /*0250*/  FSEL R6, R2, -INF , P3 ;  /* 0xff80000002067808 */ /* 0x000fe40001800000 */
[----:B-1----:R-:W-:-:S04]  /*0260*/  FSEL R17, R4, -INF , P3 ;  /* 0xff80000004117808 */ /* 0x002fc80001800000 */
[C---:B------:R-:W-:Y:S02]  /*0270*/  FSETP.GT.AND P4, PT, R17.reuse, R6, PT ;  /* 0x000000061100720b */ /* 0x040fe40003f84000 */
[----:B------:R-:W-:Y:S02]  /*0280*/  FSETP.NAN.AND P5, PT, R17, R17, PT ;  /* 0x000000111100720b */ /* 0x000fe40003fa8000 */
[----:B---3--:R-:W-:Y:S02]  /*0290*/  SEL R14, R14, RZ, P2 ;  /* 0x000000ff0e0e7207 */ /* 0x008fe40001000000 */
[----:B------:R-:W-:-:S04]  /*02a0*/  SEL R15, R15, RZ, P2 ;  /* 0x000000ff0f0f7207 */ /* 0x000fc80001000000 */
[----:B0-----:R-:W-:-:S03]  /*02b0*/  FSEL R21, R15, -INF , P2 ;  /* 0xff8000000f157808 */ /* 0x001fc60001000000 */
[----:B------:R-:W-:Y:S02]  /*02c0*/  @!P4 FSEL R17, R17, R6, P5 ;  /* 0x000000061111c208 */ /* 0x000fe40002800000 */
[----:B------:R-:W-:Y:S02]  /*02d0*/  FSEL R6, R14, -INF , P2 ;  /* 0xff8000000e067808 */ /* 0x000fe40001000000 */
[----:B----4-:R-:W-:Y:S02]  /*02e0*/  SEL R19, R12, RZ, P1 ;  /* 0x000000ff0c137207 */ /* 0x010fe40000800000 */
[----:B------:R-:W-:Y:S02]  /*02f0*/  FSETP.GT.AND P5, PT, R6, R21, PT ;  /* 0x000000150600720b */ /* 0x000fe40003fa4000 */
[----:B------:R-:W-:Y:S01]  /*0300*/  SEL R13, R13, RZ, P1 ;  /* 0x000000ff0d0d7207 */ /* 0x000fe20000800000 */
[----:B------:R-:W0:Y:S01]  /*0310*/  SHFL.BFLY PT, R18, R17, 0x10, 0x1f ;  /* 0x0e001f0011127f89 */ /* 0x000e2200000e0000 */
[----:B------:R-:W-:-:S02]  /*0320*/  FSEL R8, R19, -INF , P1 ;  /* 0xff80000013087808 */ /* 0x000fc40000800000 */
[----:B------:R-:W-:Y:S02]  /*0330*/  FSEL R23, R13, -INF , P1 ;  /* 0xff8000000d177808 */ /* 0x000fe40000800000 */
[----:B-----5:R-:W-:Y:S02]  /*0340*/  SEL R10, R10, RZ, P0 ;  /* 0x000000ff0a0a7207 */ /* 0x020fe40000000000 */
[----:B------:R-:W-:Y:S02]  /*0350*/  SEL R12, R11, RZ, P0 ;  /* 0x000000ff0b0c7207 */ /* 0x000fe40000000000 */
[----:B------:R-:W-:Y:S02]  /*0360*/  FSETP.GT.AND P4, PT, R8, R23, PT ;  /* 0x000000170800720b */ /* 0x000fe40003f84000 */
[----:B------:R-:W-:Y:S02]  /*0370*/  FSETP.NAN.AND P6, PT, R6, R6, PT ;  /* 0x000000060600720b */ /* 0x000fe40003fc8000 */
[----:B------:R-:W-:-:S02]  /*0380*/  FSEL R11, R10, -INF , P0 ;  /* 0xff8000000a0b7808 */ /* 0x000fc40000000000 */
[----:B------:R-:W-:Y:S02]  /*0390*/  FSEL R16, R12, -INF , P0 ;  /* 0xff8000000c107808 */ /* 0x000fe40000000000 */
[----:B------:R-:W-:Y:S02]  /*03a0*/  @!P5 FSEL R6, R6, R21, P6 ;  /* 0x000000150606d208 */ /* 0x000fe40003000000 */
[----:B------:R-:W-:Y:S02]  /*03b0*/  FSETP.GT.AND P5, PT, R11, R16, PT ;  /* 0x000000100b00720b */ /* 0x000fe40003fa4000 */
[C---:B------:R-:W-:Y:S01]  /*03c0*/  FSETP.NAN.AND P6, PT, R8.reuse, R8, PT ;  /* 0x000000080800720b */ /* 0x040fe20003fc8000 */
[----:B------:R-:W1:Y:S03]  /*03d0*/  SHFL.BFLY PT, R21, R6, 0x10, 0x1f ;  /* 0x0e001f0006157f89 */ /* 0x000e6600000e0000 */
[----:B------:R-:W-:-:S02]  /*03e0*/  @!P4 FSEL R8, R8, R23, P6 ;  /* 0x000000170808c208 */ /* 0x000fc40003000000 */
[----:B------:R-:W-:Y:S02]  /*03f0*/  FSETP.NAN.AND P6, PT, R11, R11, PT ;  /* 0x0000000b0b00720b */ /* 0x000fe40003fc8000 */
[----:B0-----:R-:W-:Y:S01]  /*0400*/  FSETP.GT.AND P4, PT, R17, R18, PT ;  /* 0x000000121100720b */ /* 0x001fe20003f84000 */
[----:B------:R-:W0:Y:S02]  /*0410*/  SHFL.BFLY PT, R23, R8, 0x10, 0x1f ;  /* 0x0e001f0008177f89 */ /* 0x000e2400000e0000 */
[----:B------:R-:W-:Y:S02]  /*0420*/  @!P5 FSEL R11, R11, R16, P6 ;  /* 0x000000100b0bd208 */ /* 0x000fe40003000000 */
[----:B------:R-:W-:-:S03]  /*0430*/  FSETP.NAN.AND P5, PT, R6, R6, PT ;  /* 0x000000060600720b */ /* 0x000fc60003fa8000 */
[----:B------:R-:W2:Y:S01]  /*0440*/  SHFL.BFLY PT, R20, R11, 0x10, 0x1f ;  /* 0x0e001f000b147f89 */ /* 0x000ea200000e0000 */
[----:B------:R-:W-:-:S04]  /*0450*/  FSETP.NAN.AND P6, PT, R17, R17, PT ;  /* 0x000000111100720b */ /* 0x000fc80003fc8000 */
[----:B------:R-:W-:Y:S02]  /*0460*/  @!P4 FSEL R17, R17, R18, P6 ;  /* 0x000000121111c208 */ /* 0x000fe40003000000 */
[----:B------:R-:W-:Y:S02]  /*0470*/  FSETP.NAN.AND P4, PT, R8, R8, PT ;  /* 0x000000080800720b */ /* 0x000fe40003f88000 */
[CC--:B-1----:R-:W-:Y:S01]  /*0480*/  FSETP.GT.AND P6, PT, R6.reuse, R21.reuse, PT ;  /* 0x000000150600720b */ /* 0x0c2fe20003fc4000 */
[----:B------:R-:W1:Y:S03]  /*0490*/  SHFL.BFLY PT, R16, R17, 0x8, 0x1f ;  /* 0x0d001f0011107f89 */ /* 0x000e6600000e0000 */
[----:B------:R-:W-:Y:S02]  /*04a0*/  @!P5 FSEL R6, R6, R21, P6 ;  /* 0x000000150606d208 */ /* 0x000fe40003000000 */
[----:B------:R-:W-:-:S02]  /*04b0*/  FSETP.NAN.AND P5, PT, R11, R11, PT ;  /* 0x0000000b0b00720b */ /* 0x000fc40003fa8000 */
[CC--:B0-----:R-:W-:Y:S01]  /*04c0*/  FSETP.GT.AND P6, PT, R8.reuse, R23.reuse, PT ;  /* 0x000000170800720b */ /* 0x0c1fe20003fc4000 */
[----:B------:R-:W0:Y:S03]  /*04d0*/  SHFL.BFLY PT, R21, R6, 0x8, 0x1f ;  /* 0x0d001f0006157f89 */ /* 0x000e2600000e0000 */
[----:B------:R-:W-:Y:S02]  /*04e0*/  @!P4 FSEL R8, R8, R23, P6 ;  /* 0x000000170808c208 */ /* 0x000fe40003000000 */
[----:B--2---:R-:W-:-:S03]  /*04f0*/  FSETP.GT.AND P4, PT, R11, R20, PT ;  /* 0x000000140b00720b */ /* 0x004fc60003f84000 */
[----:B------:R-:W2:Y:S02]  /*0500*/  SHFL.BFLY PT, R23, R8, 0x8, 0x1f ;  /* 0x0d001f0008177f89 */ /* 0x000ea400000e0000 */
[----:B------:R-:W-:-:S05]  /*0510*/  @!P5 FSEL R11, R11, R20, P4 ;  /* 0x000000140b0bd208 */ /* 0x000fca0002000000 */
[----:B------:R-:W3:Y:S01]  /*0520*/  SHFL.BFLY PT, R18, R11, 0x8, 0x1f ;  /* 0x0d001f000b127f89 */ /* 0x000ee200000e0000 */
[C---:B-1----:R-:W-:Y:S02]  /*0530*/  FSETP.GT.AND P5, PT, R17.reuse, R16, PT ;  /* 0x000000101100720b */ /* 0x042fe40003fa4000 */
[----:B------:R-:W-:Y:S02]  /*0540*/  FSETP.NAN.AND P6, PT, R17, R17, PT ;  /* 0x000000111100720b */ /* 0x000fe40003fc8000 */
[----:B0-----:R-:W-:-:S09]  /*0550*/  FSETP.GT.AND P4, PT, R6, R21, PT ;  /* 0x000000150600720b */ /* 0x001fd20003f84000 */
[----:B------:R-:W-:Y:S02]  /*0560*/  @!P5 FSEL R17, R17, R16, P6 ;  /* 0x000000101111d208 */ /* 0x000fe40003000000 */
[----:B------:R-:W-:Y:S02]  /*0570*/  FSETP.NAN.AND P6, PT, R6, R6, PT ;  /* 0x000000060600720b */ /* 0x000fe40003fc8000 */
[----:B--2---:R-:W-:Y:S01]  /*0580*/  FSETP.GT.AND P5, PT, R8, R23, PT ;  /* 0x000000170800720b */ /* 0x004fe20003fa4000 */
[----:B------:R-:W0:Y:S01]  /*0590*/  SHFL.BFLY PT, R16, R17, 0x4, 0x1f ;  /* 0x0c801f0011107f89 */ /* 0x000e2200000e0000 */
[----:B------:R-:W-:Y:S02]  /*05a0*/  @!P4 FSEL R6, R6, R21, P6 ;  /* 0x000000150606c208 */ /* 0x000fe40003000000 */
[----:B---3--:R-:W-:Y:S02]  /*05b0*/  FSETP.GT.AND P4, PT, R11, R18, PT ;  /* 0x000000120b00720b */ /* 0x008fe40003f84000 */
[C---:B------:R-:W-:Y:S01]  /*05c0*/  FSETP.NAN.AND P6, PT, R8.reuse, R8, PT ;  /* 0x000000080800720b */ /* 0x040fe20003fc8000 */
[----:B------:R-:W1:Y:S06]  /*05d0*/  SHFL.BFLY PT, R21, R6, 0x4, 0x1f ;  /* 0x0c801f0006157f89 */ /* 0x000e6c00000e0000 */
[----:B------:R-:W-:-:S02]  /*05e0*/  @!P5 FSEL R8, R8, R23, P6 ;  /* 0x000000170808d208 */ /* 0x000fc40003000000 */
[----:B------:R-:W-:-:S03]  /*05f0*/  FSETP.NAN.AND P5, PT, R11, R11, PT ;  /* 0x0000000b0b00720b */ /* 0x000fc60003fa8000 */
[----:B------:R-:W2:Y:S01]  /*0600*/  SHFL.BFLY PT, R23, R8, 0x4, 0x1f ;  /* 0x0c801f0008177f89 */ /* 0x000ea200000e0000 */
[----:B------:R-:W-:-:S05]  /*0610*/  @!P4 FSEL R11, R11, R18, P5 ;  /* 0x000000120b0bc208 */ /* 0x000fca0002800000 */
[----:B------:R-:W3:Y:S01]  /*0620*/  SHFL.BFLY PT, R18, R11, 0x4, 0x1f ;  /* 0x0c801f000b127f89 */ /* 0x000ee200000e0000 */
[C---:B0-----:R-:W-:Y:S02]  /*0630*/  FSETP.GT.AND P5, PT, R17.reuse, R16, PT ;  /* 0x000000101100720b */ /* 0x041fe40003fa4000 */
[----:B------:R-:W-:Y:S02]  /*0640*/  FSETP.NAN.AND P6, PT, R17, R17, PT ;  /* 0x000000111100720b */ /* 0x000fe40003fc8000 */
[----:B-1----:R-:W-:-:S09]  /*0650*/  FSETP.GT.AND P4, PT, R6, R21, PT ;  /* 0x000000150600720b */ /* 0x002fd20003f84000 */
        /* <DEDUP_REMOVED lines=35> */
[--C-:B------:R-:W-:Y:S01]  /*0890*/  FADD R4, R4, -R17.reuse ;  /* 0x8000001104047221 */ /* 0x100fe20000000000 */
[----:B------:R-:W-:Y:S01]  /*08a0*/  FADD R2, R2, -R17 ;  /* 0x8000001102027221 */ /* 0x000fe20000000000 */
[----:B------:R-:W-:Y:S02]  /*08b0*/  @!P4 FSEL R6, R6, R21, P6 ;  /* 0x000000150606c208 */ /* 0x000fe40003000000 */
[----:B---3--:R-:W-:Y:S01]  /*08c0*/  FSETP.GT.AND P6, PT, R11, R18, PT ;  /* 0x000000120b00720b */ /* 0x008fe20003fc4000 */
[----:B------:R-:W-:Y:S01]  /*08d0*/  FMUL R4, R4, 0.25 ;  /* 0x3e80000004047820 */ /* 0x000fe20000400000 */
[----:B------:R-:W-:Y:S01]  /*08e0*/  FSETP.NAN.AND P4, PT, R8, R8, PT ;  /* 0x000000080800720b */ /* 0x000fe20003f88000 */
[----:B------:R-:W-:-:S02]  /*08f0*/  FMUL R2, R2, 0.25 ;  /* 0x3e80000002027820 */ /* 0x000fc40000400000 */
[----:B------:R-:W-:-:S03]  /*0900*/  FMUL R4, R4, 1.4426950216293334961 ;  /* 0x3fb8aa3b04047820 */ /* 0x000fc60000400000 */
[----:B------:R-:W-:Y:S01]  /*0910*/  @!P5 FSEL R8, R8, R23, P4 ;  /* 0x000000170808d208 */ /* 0x000fe20002000000 */
[----:B------:R-:W-:Y:S01]  /*0920*/  FMUL R16, R2, 1.4426950216293334961 ;  /* 0x3fb8aa3b02107820 */ /* 0x000fe20000400000 */
[C---:B------:R-:W-:Y:S02]  /*0930*/  FSETP.NAN.AND P5, PT, R11.reuse, R11, PT ;  /* 0x0000000b0b00720b */ /* 0x040fe40003fa8000 */
[----:B------:R-:W-:Y:S02]  /*0940*/  FSETP.GEU.AND P4, PT, R4, -126, PT ;  /* 0xc2fc00000400780b */ /* 0x000fe40003f8e000 */
[----:B------:R-:W-:Y:S02]  /*0950*/  @!P6 FSEL R11, R11, R18, P5 ;  /* 0x000000120b0be208 */ /* 0x000fe40002800000 */
[----:B------:R-:W-:Y:S01]  /*0960*/  FSETP.GEU.AND P6, PT, R16, -126, PT ;  /* 0xc2fc00001000780b */ /* 0x000fe20003fce000 */
[--C-:B------:R-:W-:Y:S01]  /*0970*/  FADD R14, R14, -R6.reuse ;  /* 0x800000060e0e7221 */ /* 0x100fe20000000000 */
[----:B------:R-:W-:-:S03]  /*0980*/  FADD R6, R15, -R6 ;  /* 0x800000060f067221 */ /* 0x000fc60000000000 */
[----:B------:R-:W-:-:S04]  /*0990*/  FMUL R14, R14, 0.25 ;  /* 0x3e8000000e0e7820 */ /* 0x000fc80000400000 */
[----:B------:R-:W-:-:S04]  /*09a0*/  @!P4 FMUL R4, R4, 0.5 ;  /* 0x3f0000000404c820 */ /* 0x000fc80000400000 */
[----:B------:R-:W-:Y:S01]  /*09b0*/  @!P6 FMUL R16, R16, 0.5 ;  /* 0x3f0000001010e820 */ /* 0x000fe20000400000 */
[----:B------:R-:W0:Y:S01]  /*09c0*/  MUFU.EX2 R2, R4 ;  /* 0x0000000400027308 */ /* 0x000e220000000800 */
[----:B------:R-:W-:Y:S01]  /*09d0*/  FMUL R14, R14, 1.4426950216293334961 ;  /* 0x3fb8aa3b0e0e7820 */ /* 0x000fe20000400000 */
[----:B------:R-:W-:-:S06]  /*09e0*/  FADD R19, R19, -R8 ;  /* 0x8000000813137221 */ /* 0x000fcc0000000000 */
[----:B------:R-:W1:Y:S01]  /*09f0*/  MUFU.EX2 R15, R16 ;  /* 0x00000010000f7308 */ /* 0x000e620000000800 */
[----:B------:R-:W-:Y:S01]  /*0a00*/  FSETP.GEU.AND P5, PT, R14, -126, PT ;  /* 0xc2fc00000e00780b */ /* 0x000fe20003fae000 */
[----:B------:R-:W-:Y:S01]  /*0a10*/  FMUL R6, R6, 0.25 ;  /* 0x3e80000006067820 */ /* 0x000fe20000400000 */
[----:B------:R-:W-:-:S03]  /*0a20*/  FMUL R19, R19, 0.25 ;  /* 0x3e80000013137820 */ /* 0x000fc60000400000 */
[----:B------:R-:W-:Y:S01]  /*0a30*/  FMUL R6, R6, 1.4426950216293334961 ;  /* 0x3fb8aa3b06067820 */ /* 0x000fe20000400000 */
[----:B------:R-:W-:Y:S01]  /*0a40*/  FMUL R19, R19, 1.4426950216293334961 ;  /* 0x3fb8aa3b13137820 */ /* 0x000fe20000400000 */
[----:B0-----:R-:W-:-:S03]  /*0a50*/  @!P4 FMUL R2, R2, R2 ;  /* 0x000000020202c220 */ /* 0x001fc60000400000 */
[----:B------:R-:W-:Y:S01]  /*0a60*/  FSETP.GEU.AND P4, PT, R6, -126, PT ;  /* 0xc2fc00000600780b */ /* 0x000fe20003f8e000 */
[----:B-1----:R-:W-:Y:S01]  /*0a70*/  @!P6 FMUL R15, R15, R15 ;  /* 0x0000000f0f0fe220 */ /* 0x002fe20000400000 */
[----:B------:R-:W-:Y:S01]  /*0a80*/  FSETP.GEU.AND P6, PT, R19, -126, PT ;  /* 0xc2fc00001300780b */ /* 0x000fe20003fce000 */
[----:B------:R-:W-:Y:S01]  /*0a90*/  @!P5 FMUL R14, R14, 0.5 ;  /* 0x3f0000000e0ed820 */ /* 0x000fe20000400000 */
[----:B------:R-:W-:-:S03]  /*0aa0*/  FADD R8, R13, -R8 ;  /* 0x800000080d087221 */ /* 0x000fc60000000000 */
[----:B------:R-:W0:Y:S01]  /*0ab0*/  MUFU.EX2 R4, R14 ;  /* 0x0000000e00047308 */ /* 0x000e220000000800 */
[----:B------:R-:W-:-:S05]  /*0ac0*/  FMUL R8, R8, 0.25 ;  /* 0x3e80000008087820 */ /* 0x000fca0000400000 */
[----:B------:R-:W-:Y:S01]  /*0ad0*/  @!P4 FMUL R6, R6, 0.5 ;  /* 0x3f0000000606c820 */ /* 0x000fe20000400000 */
[----:B------:R-:W-:Y:S01]  /*0ae0*/  FMUL R16, R8, 1.4426950216293334961 ;  /* 0x3fb8aa3b08107820 */ /* 0x000fe20000400000 */
[----:B------:R-:W-:Y:S02]  /*0af0*/  @!P6 FMUL R19, R19, 0.5 ;  /* 0x3f0000001313e820 */ /* 0x000fe40000400000 */
[----:B------:R-:W1:Y:S01]  /*0b00*/  MUFU.EX2 R13, R6 ;  /* 0x00000006000d7308 */ /* 0x000e620000000800 */
[--C-:B------:R-:W-:Y:S01]  /*0b10*/  FADD R10, R10, -R11.reuse ;  /* 0x8000000b0a0a7221 */ /* 0x100fe20000000000 */
[----:B------:R-:W-:-:S06]  /*0b20*/  FADD R11, R12, -R11 ;  /* 0x8000000b0c0b7221 */ /* 0x000fcc0000000000 */
[----:B------:R-:W2:Y:S01]  /*0b30*/  MUFU.EX2 R8, R19 ;  /* 0x0000001300087308 */ /* 0x000ea20000000800 */
[----:B0-----:R-:W-:Y:S01]  /*0b40*/  @!P5 FMUL R4, R4, R4 ;  /* 0x000000040404d220 */ /* 0x001fe20000400000 */
[----:B------:R-:W-:Y:S01]  /*0b50*/  FSETP.GEU.AND P5, PT, R16, -126, PT ;  /* 0xc2fc00001000780b */ /* 0x000fe20003fae000 */
[----:B------:R-:W-:Y:S01]  /*0b60*/  FMUL R10, R10, 0.25 ;  /* 0x3e8000000a0a7820 */ /* 0x000fe20000400000 */
[----:B------:R-:W-:-:S03]  /*0b70*/  FMUL R11, R11, 0.25 ;  /* 0x3e8000000b0b7820 */ /* 0x000fc60000400000 */
[----:B------:R-:W-:Y:S01]  /*0b80*/  FMUL R10, R10, 1.4426950216293334961 ;  /* 0x3fb8aa3b0a0a7820 */ /* 0x000fe20000400000 */
[----:B------:R-:W-:Y:S01]  /*0b90*/  FMUL R12, R11, 1.4426950216293334961 ;  /* 0x3fb8aa3b0b0c7820 */ /* 0x000fe20000400000 */
[----:B-1----:R-:W-:-:S03]  /*0ba0*/  @!P4 FMUL R13, R13, R13 ;  /* 0x0000000d0d0dc220 */ /* 0x002fc60000400000 */
[----:B------:R-:W-:Y:S01]  /*0bb0*/  FSETP.GEU.AND P4, PT, R10, -126, PT ;  /* 0xc2fc00000a00780b */ /* 0x000fe20003f8e000 */
[----:B--2---:R-:W-:Y:S01]  /*0bc0*/  @!P6 FMUL R8, R8, R8 ;  /* 0x000000080808e220 */ /* 0x004fe20000400000 */
[----:B------:R-:W-:Y:S01]  /*0bd0*/  FSETP.GEU.AND P6, PT, R12, -126, PT ;  /* 0xc2fc00000c00780b */ /* 0x000fe20003fce000 */
[----:B------:R-:W-:Y:S01]  /*0be0*/  @!P5 FMUL R16, R16, 0.5 ;  /* 0x3f0000001010d820 */ /* 0x000fe20000400000 */
[----:B------:R-:W-:-:S03]  /*0bf0*/  FADD R11, R2, R15 ;  /* 0x0000000f020b7221 */ /* 0x000fc60000000000 */
[----:B------:R-:W0:Y:S02]  /*0c00*/  MUFU.EX2 R17, R16 ;  /* 0x0000001000117308 */ /* 0x000e240000000800 */
[----:B------:R-:W-:-:S04]  /*0c10*/  FSEL R14, R11, RZ, P3 ;  /* 0x000000ff0b0e7208 */ /* 0x000fc80001800000 */
[----:B------:R-:W-:Y:S02]  /*0c20*/  @!P4 FMUL R10, R10, 0.5 ;  /* 0x3f0000000a0ac820 */ /* 0x000fe40000400000 */
[----:B------:R-:W-:Y:S02]  /*0c30*/  @!P6 FMUL R12, R12, 0.5 ;  /* 0x3f0000000c0ce820 */ /* 0x000fe40000400000 */
[----:B------:R-:W1:Y:S01]  /*0c40*/  MUFU.EX2 R6, R10 ;  /* 0x0000000a00067308 */ /* 0x000e620000000800 */
[----:B------:R-:W-:Y:S01]  /*0c50*/  FADD R18, R4, R13 ;  /* 0x0000000d04127221 */ /* 0x000fe20000000000 */
[----:B------:R-:W2:Y:S06]  /*0c60*/  SHFL.BFLY PT, R19, R14, 0x10, 0x1f ;  /* 0x0e001f000e137f89 */ /* 0x000eac00000e0000 */
[----:B------:R-:W3:Y:S01]  /*0c70*/  MUFU.EX2 R11, R12 ;  /* 0x0000000c000b7308 */ /* 0x000ee20000000800 */
[----:B0-----:R-:W-:Y:S01]  /*0c80*/  @!P5 FMUL R17, R17, R17 ;  /* 0x000000111111d220 */ /* 0x001fe20000400000 */
[----:B------:R-:W-:-:S03]  /*0c90*/  FSEL R18, R18, RZ, P2 ;  /* 0x000000ff12127208 */ /* 0x000fc60001000000 */
[----:B------:R-:W-:Y:S02]  /*0ca0*/  FADD R16, R8, R17 ;  /* 0x0000001108107221 */ /* 0x000fe40000000000 */
[----:B------:R-:W0:Y:S01]  /*0cb0*/  SHFL.BFLY PT, R21, R18, 0x10, 0x1f ;  /* 0x0e001f0012157f89 */ /* 0x000e2200000e0000 */
[----:B-1----:R-:W-:Y:S02]  /*0cc0*/  @!P4 FMUL R6, R6, R6 ;  /* 0x000000060606c220 */ /* 0x002fe40000400000 */
[----:B------:R-:W-:Y:S01]  /*0cd0*/  FSEL R16, R16, RZ, P1 ;  /* 0x000000ff10107208 */ /* 0x000fe20000800000 */
[----:B---3--:R-:W-:-:S04]  /*0ce0*/  @!P6 FMUL R11, R11, R11 ;  /* 0x0000000b0b0be220 */ /* 0x008fc80000400000 */
[----:B------:R-:W1:Y:S01]  /*0cf0*/  SHFL.BFLY PT, R25, R16, 0x10, 0x1f ;  /* 0x0e001f0010197f89 */ /* 0x000e6200000e0000 */
[----:B------:R-:W-:Y:S01]  /*0d00*/  FADD R10, R6, R11 ;  /* 0x0000000b060a7221 */ /* 0x000fe20000000000 */
[----:B--2---:R-:W-:-:S04]  /*0d10*/  FADD R19, R14, R19 ;  /* 0x000000130e137221 */ /* 0x004fc80000000000 */
[----:B------:R-:W-:Y:S01]  /*0d20*/  FSEL R10, R10, RZ, P0 ;  /* 0x000000ff0a0a7208 */ /* 0x000fe20000000000 */
[----:B------:R-:W2:Y:S04]  /*0d30*/  SHFL.BFLY PT, R12, R19, 0x8, 0x1f ;  /* 0x0d001f00130c7f89 */ /* 0x000ea800000e0000 */
[----:B------:R-:W3:Y:S01]  /*0d40*/  SHFL.BFLY PT, R27, R10, 0x10, 0x1f ;  /* 0x0e001f000a1b7f89 */ /* 0x000ee200000e0000 */
[----:B0-----:R-:W-:-:S05]  /*0d50*/  FADD R14, R18, R21 ;  /* 0x00000015120e7221 */ /* 0x001fca0000000000 */
[----:B------:R-:W0:Y:S01]  /*0d60*/  SHFL.BFLY PT, R23, R14, 0x8, 0x1f ;  /* 0x0d001f000e177f89 */ /* 0x000e2200000e0000 */
[----:B-1----:R-:W-:-:S05]  /*0d70*/  FADD R25, R16, R25 ;  /* 0x0000001910197221 */ /* 0x002fca0000000000 */
[----:B------:R-:W1:Y:S01]  /*0d80*/  SHFL.BFLY PT, R18, R25, 0x8, 0x1f ;  /* 0x0d001f0019127f89 */ /* 0x000e6200000e0000 */
[----:B--2---:R-:W-:Y:S01]  /*0d90*/  FADD R12, R19, R12 ;  /* 0x0000000c130c7221 */ /* 0x004fe20000000000 */
[----:B---3--:R-:W-:-:S04]  /*0da0*/  FADD R27, R10, R27 ;  /* 0x0000001b0a1b7221 */ /* 0x008fc80000000000 */
        /* <DEDUP_REMOVED lines=24> */
[C---:B------:R-:W-:Y:S01]  /*0f30*/  FSETP.GT.AND P5, PT, |R19|.reuse, 8.50705917302346158658e+37, PT ;  /* 0x7e8000001300780b */ /* 0x040fe20003fa4200 */
[----:B------:R-:W2:Y:S01]  /*0f40*/  SHFL.BFLY PT, R21, R22, 0x1, 0x1f ;  /* 0x0c201f0016157f89 */ /* 0x000ea200000e0000 */
[----:B------:R-:W-:Y:S01]  /*0f50*/  FSETP.GEU.AND P4, PT, |R19|, 1.175494350822287508e-38, PT ;  /* 0x008000001300780b */ /* 0x000fe20003f8e200 */
[----:B0-----:R-:W-:-:S05]  /*0f60*/  FADD R12, R25, R12 ;  /* 0x0000000c190c7221 */ /* 0x001fca0000000000 */
[----:B------:R-:W-:-:S05]  /*0f70*/  FSETP.GT.AND P6, PT, |R12|, 8.50705917302346158658e+37, PT ;  /* 0x7e8000000c00780b */ /* 0x000fca0003fc4200 */
[----:B------:R-:W-:Y:S01]  /*0f80*/  @P5 FMUL R19, R19, 0.25 ;  /* 0x3e80000013135820 */ /* 0x000fe20000400000 */
[----:B------:R-:W-:Y:S01]  /*0f90*/  @P5 FMUL R2, R2, 0.25 ;  /* 0x3e80000002025820 */ /* 0x000fe20000400000 */
[----:B-1----:R-:W-:Y:S01]  /*0fa0*/  FADD R18, R27, R18 ;  /* 0x000000121b127221 */ /* 0x002fe20000000000 */
[----:B------:R-:W-:Y:S01]  /*0fb0*/  @P5 FMUL R15, R15, 0.25 ;  /* 0x3e8000000f0f5820 */ /* 0x000fe20000400000 */
[----:B------:R-:W-:Y:S01]  /*0fc0*/  FSETP.GEU.AND P5, PT, |R12|, 1.175494350822287508e-38, PT ;  /* 0x008000000c00780b */ /* 0x000fe20003fae200 */
[----:B------:R-:W-:Y:S01]  /*0fd0*/  @!P4 FMUL R19, R19, 16777216 ;  /* 0x4b8000001313c820 */ /* 0x000fe20000400000 */
[----:B------:R-:W-:Y:S01]  /*0fe0*/  @!P4 FMUL R2, R2, 16777216 ;  /* 0x4b8000000202c820 */ /* 0x000fe20000400000 */
[----:B------:R-:W-:Y:S01]  /*0ff0*/  @!P4 FMUL R15, R15, 16777216 ;  /* 0x4b8000000f0fc820 */ /* 0x000fe20000400000 */
[----:B------:R-:W-:Y:S01]  /*1000*/  FSETP.GT.AND P4, PT, |R18|, 8.50705917302346158658e+37, PT ;  /* 0x7e8000001200780b */ /* 0x000fe20003f84200 */
[----:B------:R-:W-:Y:S01]  /*1010*/  @P6 FMUL R12, R12, 0.25 ;  /* 0x3e8000000c0c6820 */ /* 0x000fe20000400000 */
[----:B------:R-:W-:Y:S01]  /*1020*/  @P6 FMUL R4, R4, 0.25 ;  /* 0x3e80000004046820 */ /* 0x000fe20000400000 */
[----:B------:R-:W-:Y:S01]  /*1030*/  @P6 FMUL R13, R13, 0.25 ;  /* 0x3e8000000d0d6820 */ /* 0x000fe20000400000 */
[----:B------:R-:W-:Y:S01]  /*1040*/  FSETP.GEU.AND P6, PT, |R18|, 1.175494350822287508e-38, PT ;  /* 0x008000001200780b */ /* 0x000fe20003fce200 */
[----:B--2---:R-:W-:-:S04]  /*1050*/  FADD R21, R22, R21 ;  /* 0x0000001516157221 */ /* 0x004fc80000000000 */
[----:B------:R-:W-:Y:S01]  /*1060*/  @!P5 FMUL R12, R12, 16777216 ;  /* 0x4b8000000c0cd820 */ /* 0x000fe20000400000 */
[----:B------:R-:W-:Y:S01]  /*1070*/  @!P5 FMUL R4, R4, 16777216 ;  /* 0x4b8000000404d820 */ /* 0x000fe20000400000 */
[----:B------:R-:W-:Y:S01]  /*1080*/  @!P5 FMUL R13, R13, 16777216 ;  /* 0x4b8000000d0dd820 */ /* 0x000fe20000400000 */
[----:B------:R-:W-:Y:S01]  /*1090*/  FSETP.GT.AND P5, PT, |R21|, 8.50705917302346158658e+37, PT ;  /* 0x7e8000001500780b */ /* 0x000fe20003fa4200 */
[----:B------:R-:W-:Y:S01]  /*10a0*/  @P4 FMUL R18, R18, 0.25 ;  /* 0x3e80000012124820 */ /* 0x000fe20000400000 */
[----:B------:R-:W-:Y:S01]  /*10b0*/  @P4 FMUL R8, R8, 0.25 ;  /* 0x3e80000008084820 */ /* 0x000fe20000400000 */
[----:B------:R-:W-:Y:S01]  /*10c0*/  @P4 FMUL R17, R17, 0.25 ;  /* 0x3e80000011114820 */ /* 0x000fe20000400000 */
[C---:B------:R-:W-:Y:S01]  /*10d0*/  FSETP.GEU.AND P4, PT, |R21|.reuse, 1.175494350822287508e-38, PT ;  /* 0x008000001500780b */ /* 0x040fe20003f8e200 */
[----:B------:R-:W-:Y:S01]  /*10e0*/  @!P6 FMUL R18, R18, 16777216 ;  /* 0x4b8000001212e820 */ /* 0x000fe20000400000 */
[----:B------:R-:W0:Y:S07]  /*10f0*/  MUFU.RCP R19, R19 ;  /* 0x0000001300137308 */ /* 0x000e2e0000001000 */
[----:B------:R-:W-:Y:S01]  /*1100*/  @P5 FMUL R21, R21, 0.25 ;  /* 0x3e80000015155820 */ /* 0x000fe20000400000 */
[----:B------:R-:W1:Y:S03]  /*1110*/  MUFU.RCP R10, R12 ;  /* 0x0000000c000a7308 */ /* 0x000e660000001000 */
[----:B------:R-:W-:-:S05]  /*1120*/  @!P4 FMUL R21, R21, 16777216 ;  /* 0x4b8000001515c820 */ /* 0x000fca0000400000 */
[----:B------:R-:W2:Y:S01]  /*1130*/  MUFU.RCP R18, R18 ;  /* 0x0000001200127308 */ /* 0x000ea20000001000 */
[----:B------:R-:W-:Y:S01]  /*1140*/  @!P6 FMUL R17, R17, 16777216 ;  /* 0x4b8000001111e820 */ /* 0x000fe20000400000 */
[----:B------:R-:W-:-:S06]  /*1150*/  @!P6 FMUL R8, R8, 16777216 ;  /* 0x4b8000000808e820 */ /* 0x000fcc0000400000 */
[----:B------:R-:W3:Y:S01]  /*1160*/  MUFU.RCP R21, R21 ;  /* 0x0000001500157308 */ /* 0x000ee20000001000 */
[C---:B0-----:R-:W-:Y:S01]  /*1170*/  FMUL R14, R19.reuse, R2 ;  /* 0x00000002130e7220 */ /* 0x041fe20000400000 */
[----:B------:R-:W-:Y:S01]  /*1180*/  FMUL R15, R19, R15 ;  /* 0x0000000f130f7220 */ /* 0x000fe20000400000 */
[C---:B-1----:R-:W-:Y:S01]  /*1190*/  FMUL R12, R10.reuse, R4 ;  /* 0x000000040a0c7220 */ /* 0x042fe20000400000 */
[-C--:B------:R-:W-:Y:S01]  /*11a0*/  IMAD.WIDE R2, R3, R0.reuse, c[0x0][0x168] ;  /* 0x00005a0003027625 */ /* 0x080fe200078e0200 */
[----:B------:R-:W-:Y:S01]  /*11b0*/  FMUL R13, R10, R13 ;  /* 0x0000000d0a0d7220 */ /* 0x000fe20000400000 */
[----:B------:R-:W-:Y:S01]  /*11c0*/  @P5 FMUL R6, R6, 0.25 ;  /* 0x3e80000006065820 */ /* 0x000fe20000400000 */
[----:B------:R-:W-:Y:S01]  /*11d0*/  @P5 FMUL R11, R11, 0.25 ;  /* 0x3e8000000b0b5820 */ /* 0x000fe20000400000 */
[C---:B--2---:R-:W-:Y:S01]  /*11e0*/  FMUL R23, R18.reuse, R17 ;  /* 0x0000001112177220 */ /* 0x044fe20000400000 */
[----:B------:R-:W-:Y:S01]  /*11f0*/  IMAD.WIDE R4, R5, R0, c[0x0][0x168] ;  /* 0x00005a0005047625 */ /* 0x000fe200078e0200 */
[----:B------:R-:W-:-:S03]  /*1200*/  FMUL R22, R18, R8 ;  /* 0x0000000812167220 */ /* 0x000fc60000400000 */
[----:B------:R-:W-:Y:S01]  /*1210*/  IMAD.WIDE R16, R7, R0, c[0x0][0x168] ;  /* 0x00005a0007107625 */ /* 0x000fe200078e0200 */
[----:B------:R-:W-:Y:S01]  /*1220*/  @!P4 FMUL R6, R6, 16777216 ;  /* 0x4b8000000606c820 */ /* 0x000fe20000400000 */
[----:B------:R0:W-:Y:S01]  /*1230*/  @P3 STG.E.64 [R2.64], R14 ;  /* 0x0000000e02003986 */ /* 0x0001e2000c101b04 */
[----:B------:R-:W-:-:S03]  /*1240*/  @!P4 FMUL R11, R11, 16777216 ;  /* 0x4b8000000b0bc820 */ /* 0x000fc60000400000 */
[----:B------:R0:W-:Y:S01]  /*1250*/  @P2 STG.E.64 [R4.64], R12 ;  /* 0x0000000c04002986 */ /* 0x0001e2000c101b04 */
[----:B---3--:R-:W-:-:S03]  /*1260*/  FMUL R10, R21, R6 ;  /* 0x00000006150a7220 */ /* 0x008fc60000400000 */
[----:B------:R0:W-:Y:S01]  /*1270*/  @P1 STG.E.64 [R16.64], R22 ;  /* 0x0000001610001986 */ /* 0x0001e2000c101b04 */
[----:B------:R-:W-:Y:S01]  /*1280*/  FMUL R11, R21, R11 ;  /* 0x0000000b150b7220 */ /* 0x000fe20000400000 */
[----:B------:R-:W-:Y:S01]  /*1290*/  IMAD.WIDE R6, R9, R0, c[0x0][0x168] ;  /* 0x00005a0009067625 */ /* 0x000fe200078e0200 */
[----:B------:R-:W-:Y:S06]  /*12a0*/  @!P0 EXIT ;  /* 0x000000000000894d */ /* 0x000fec0003800000 */
[----:B------:R-:W-:Y:S01]  /*12b0*/  STG.E.64 [R6.64], R10 ;  /* 0x0000000a06007986 */ /* 0x000fe2000c101b04 */
[----:B------:R-:W-:Y:S05]  /*12c0*/  EXIT ;  /* 0x000000000000794d */ /* 0x000fea0003800000 */
.L_x_0:
[----:B------:R-:W-:-:S00]  /*12d0*/  BRA `(.L_x_0) ;  /* 0xfffffff000007947 */ /* 0x000fc0000383ffff */
[----:B------:R-:W-:-:S00]  /*12e0*/  NOP ;  /* 0x0000000000007918 */ /* 0x000fc00000000000 */
        /* <DEDUP_REMOVED lines=9> */
.L_x_1:
